	.headerflags	@"EF_CUDA_TEXMODE_UNIFIED EF_CUDA_64BIT_ADDRESS EF_CUDA_ACCELERATORS EF_CUDA_SM90 EF_CUDA_VIRTUAL_SM(EF_CUDA_SM90)"
	.elftype	@"ET_EXEC"


//--------------------- .nv.info                  --------------------------
	.section	.nv.info,"",@"SHT_CUDA_INFO"
	.align	4


	//----- nvinfo : EIATTR_REGCOUNT
	.align		4
        /*0000*/ 	.byte	0x04, 0x2f
        /*0002*/ 	.short	(.L_3 - .L_2)
	.align		4
.L_2:
        /*0004*/ 	.word	index@(triton_poi_fused__native_batch_norm_legit_no_training_convolution_5)
        /*0008*/ 	.word	0x00000028


	//----- nvinfo : EIATTR_MIN_STACK_SIZE
	.align		4
.L_3:
        /*000c*/ 	.byte	0x04, 0x12
        /*000e*/ 	.short	(.L_5 - .L_4)
	.align		4
.L_4:
        /*0010*/ 	.word	index@(triton_poi_fused__native_batch_norm_legit_no_training_convolution_5)
        /*0014*/ 	.word	0x00000000


	//----- nvinfo : EIATTR_FRAME_SIZE
	.align		4
.L_5:
        /*0018*/ 	.byte	0x04, 0x11
        /*001a*/ 	.short	(.L_7 - .L_6)
	.align		4
.L_6:
        /*001c*/ 	.word	index@(triton_poi_fused__native_batch_norm_legit_no_training_convolution_5)
        /*0020*/ 	.word	0x00000000


	//----- nvinfo : EIATTR_MIN_STACK_SIZE
	.align		4
.L_7:
        /*0024*/ 	.byte	0x04, 0x12
        /*0026*/ 	.short	(.L_9 - .L_8)
	.align		4
.L_8:
        /*0028*/ 	.word	index@(triton_poi_fused__native_batch_norm_legit_no_training_convolution_5)
        /*002c*/ 	.word	0x00000000
.L_9:


//--------------------- .nv.info.triton_poi_fused__native_batch_norm_legit_no_training_convolution_5 --------------------------
	.section	.nv.info.triton_poi_fused__native_batch_norm_legit_no_training_convolution_5,"",@"SHT_CUDA_INFO"
	.sectionflags	@""
	.align	4


	//----- nvinfo : EIATTR_CUDA_API_VERSION
	.align		4
        /*0000*/ 	.byte	0x04, 0x37
        /*0002*/ 	.short	(.L_11 - .L_10)
.L_10:
        /*0004*/ 	.word	0x0000007c


	//----- nvinfo : EIATTR_KPARAM_INFO
	.align		4
.L_11:
        /*0008*/ 	.byte	0x04, 0x17
        /*000a*/ 	.short	(.L_13 - .L_12)
.L_12:
        /*000c*/ 	.word	0x00000000
        /*0010*/ 	.short	0x0007
        /*0012*/ 	.short	0x0038
        /*0014*/ 	.byte	0x00, 0xf0, 0x11, 0x00


	//----- nvinfo : EIATTR_KPARAM_INFO
	.align		4
.L_13:
        /*0018*/ 	.byte	0x04, 0x17
        /*001a*/ 	.short	(.L_15 - .L_14)
.L_14:
        /*001c*/ 	.word	0x00000000
        /*0020*/ 	.short	0x0006
        /*0022*/ 	.short	0x0030
        /*0024*/ 	.byte	0x00, 0xf4, 0x21, 0x00


	//----- nvinfo : EIATTR_KPARAM_INFO
	.align		4
.L_15:
        /*0028*/ 	.byte	0x04, 0x17
        /*002a*/ 	.short	(.L_17 - .L_16)
.L_16:
        /*002c*/ 	.word	0x00000000
        /*0030*/ 	.short	0x0005
        /*0032*/ 	.short	0x0028
        /*0034*/ 	.byte	0x00, 0xf4, 0x21, 0x00


	//----- nvinfo : EIATTR_KPARAM_INFO
	.align		4
.L_17:
        /*0038*/ 	.byte	0x04, 0x17
        /*003a*/ 	.short	(.L_19 - .L_18)
.L_18:
        /*003c*/ 	.word	0x00000000
        /*0040*/ 	.short	0x0004
        /*0042*/ 	.short	0x0020
        /*0044*/ 	.byte	0x00, 0xf4, 0x21, 0x00


	//----- nvinfo : EIATTR_KPARAM_INFO
	.align		4
.L_19:
        /*0048*/ 	.byte	0x04, 0x17
        /*004a*/ 	.short	(.L_21 - .L_20)
.L_20:
        /*004c*/ 	.word	0x00000000
        /*0050*/ 	.short	0x0003
        /*0052*/ 	.short	0x0018
        /*0054*/ 	.byte	0x00, 0xf4, 0x21, 0x00


	//----- nvinfo : EIATTR_KPARAM_INFO
	.align		4
.L_21:
        /*0058*/ 	.byte	0x04, 0x17
        /*005a*/ 	.short	(.L_23 - .L_22)
.L_22:
        /*005c*/ 	.word	0x00000000
        /*0060*/ 	.short	0x0002
        /*0062*/ 	.short	0x0010
        /*0064*/ 	.byte	0x00, 0xf4, 0x21, 0x00


	//----- nvinfo : EIATTR_KPARAM_INFO
	.align		4
.L_23:
        /*0068*/ 	.byte	0x04, 0x17
        /*006a*/ 	.short	(.L_25 - .L_24)
.L_24:
        /*006c*/ 	.word	0x00000000
        /*0070*/ 	.short	0x0001
        /*0072*/ 	.short	0x0008
        /*0074*/ 	.byte	0x00, 0xf4, 0x21, 0x00


	//----- nvinfo : EIATTR_KPARAM_INFO
	.align		4
.L_25:
        /*0078*/ 	.byte	0x04, 0x17
        /*007a*/ 	.short	(.L_27 - .L_26)
.L_26:
        /*007c*/ 	.word	0x00000000
        /*0080*/ 	.short	0x0000
        /*0082*/ 	.short	0x0000
        /*0084*/ 	.byte	0x00, 0xf4, 0x21, 0x00


	//----- nvinfo : EIATTR_SPARSE_MMA_MASK
	.align		4
.L_27:
        /*0088*/ 	.byte	0x03, 0x50
        /*008a*/ 	.short	0x0000


	//----- nvinfo : EIATTR_MAXREG_COUNT
	.align		4
        /*008c*/ 	.byte	0x03, 0x1b
        /*008e*/ 	.short	0x00ff


	//----- nvinfo : EIATTR_EXIT_INSTR_OFFSETS
	.align		4
        /*0090*/ 	.byte	0x04, 0x1c
        /*0092*/ 	.short	(.L_29 - .L_28)


	//   ....[0]....
.L_28:
        /*0094*/ 	.word	0x00000a40


	//----- nvinfo : EIATTR_REQNTID
	.align		4
.L_29:
        /*0098*/ 	.byte	0x04, 0x10
        /*009a*/ 	.short	(.L_31 - .L_30)
.L_30:
        /*009c*/ 	.word	0x00000080
        /*00a0*/ 	.word	0x00000001
        /*00a4*/ 	.word	0x00000001


	//----- nvinfo : EIATTR_CBANK_PARAM_SIZE
	.align		4
.L_31:
        /*00a8*/ 	.byte	0x03, 0x19
        /*00aa*/ 	.short	0x003c


	//----- nvinfo : EIATTR_PARAM_CBANK
	.align		4
        /*00ac*/ 	.byte	0x04, 0x0a
        /*00ae*/ 	.short	(.L_33 - .L_32)
	.align		4
.L_32:
        /*00b0*/ 	.word	index@(.nv.constant0.triton_poi_fused__native_batch_norm_legit_no_training_convolution_5)
        /*00b4*/ 	.short	0x0210
        /*00b6*/ 	.short	0x003c


	//----- nvinfo : EIATTR_SW_WAR
	.align		4
.L_33:
        /*00b8*/ 	.byte	0x04, 0x36
        /*00ba*/ 	.short	(.L_35 - .L_34)
.L_34:
        /*00bc*/ 	.word	0x00000008
.L_35:


//--------------------- .nv.callgraph             --------------------------
	.section	.nv.callgraph,"",@"SHT_CUDA_CALLGRAPH"
	.align	4
	.sectionentsize	8
	.align		4
        /*0000*/ 	.word	0x00000000
	.align		4
        /*0004*/ 	.word	0xffffffff
	.align		4
        /*0008*/ 	.word	0x00000000
	.align		4
        /*000c*/ 	.word	0xfffffffe
	.align		4
        /*0010*/ 	.word	0x00000000
	.align		4
        /*0014*/ 	.word	0xfffffffd
	.align		4
        /*0018*/ 	.word	0x00000000
	.align		4
        /*001c*/ 	.word	0xfffffffc


//--------------------- .nv.constant4             --------------------------
	.section	.nv.constant4,"a",@progbits
	.align	8
	.align		8
.nv.constant4:
        /*0000*/ 	.dword	_$_str
	.align		8
        /*0008*/ 	.dword	_$_str_$_2


//--------------------- .text.triton_poi_fused__native_batch_norm_legit_no_training_convolution_5 --------------------------
	.section	.text.triton_poi_fused__native_batch_norm_legit_no_training_convolution_5,"ax",@progbits
	.align	128
        .global         triton_poi_fused__native_batch_norm_legit_no_training_convolution_5
        .type           triton_poi_fused__native_batch_norm_legit_no_training_convolution_5,@function
        .size           triton_poi_fused__native_batch_norm_legit_no_training_convolution_5,(.L_x_1 - triton_poi_fused__native_batch_norm_legit_no_training_convolution_5)
        .other          triton_poi_fused__native_batch_norm_legit_no_training_convolution_5,@"STO_CUDA_ENTRY STV_DEFAULT"
triton_poi_fused__native_batch_norm_legit_no_training_convolution_5:
.text.triton_poi_fused__native_batch_norm_legit_no_training_convolution_5:
[----:B------:R-:W-:Y:S01]  /*0000*/  LDC R1, c[0x0][0x28] ;  /* 0x00000a00ff017b82 */ /* 0x000fe20000000800 */
[----:B------:R-:W1:Y:S07]  /*0010*/  S2R R0, SR_TID.X ;  /* 0x0000000000007919 */ /* 0x000e6e0000002100 */
[----:B------:R-:W2:Y:S01]  /*0020*/  LDC.64 R18, c[0x0][0x228] ;  /* 0x00008a00ff127b82 */ /* 0x000ea20000000a00 */
[----:B------:R-:W-:Y:S01]  /*0030*/  ULDC.64 UR4, c[0x0][0x208] ;  /* 0x0000820000047ab9 */ /* 0x000fe20000000a00 */
[----:B------:R-:W3:Y:S06]  /*0040*/  S2R R3, SR_CTAID.X ;  /* 0x0000000000037919 */ /* 0x000eec0000002500 */
[----:B------:R-:W4:Y:S08]  /*0050*/  LDC.64 R28, c[0x0][0x218] ;  /* 0x00008600ff1c7b82 */ /* 0x000f300000000a00 */
[----:B------:R-:W5:Y:S08]  /*0060*/  LDC.64 R36, c[0x0][0x210] ;  /* 0x00008400ff247b82 */ /* 0x000f700000000a00 */
[----:B------:R-:W5:Y:S01]  /*0070*/  LDC.64 R26, c[0x0][0x220] ;  /* 0x00008800ff1a7b82 */ /* 0x000f620000000a00 */
[----:B-1----:R-:W-:-:S07]  /*0080*/  SHF.L.U32 R0, R0, 0x2, RZ ;  /* 0x0000000200007819 */ /* 0x002fce00000006ff */
[----:B------:R-:W1:Y:S01]  /*0090*/  LDC.64 R24, c[0x0][0x230] ;  /* 0x00008c00ff187b82 */ /* 0x000e620000000a00 */
[----:B------:R-:W-:-:S04]  /*00a0*/  LOP3.LUT R0, R0, 0x1fc, RZ, 0xc0, !PT ;  /* 0x000001fc00007812 */ /* 0x000fc800078ec0ff */
[----:B---3--:R-:W-:-:S03]  /*00b0*/  LEA R2, R3, R0, 0xa ;  /* 0x0000000003027211 */ /* 0x008fc600078e50ff */
[----:B------:R-:W3:Y:S02]  /*00c0*/  LDC.64 R22, c[0x0][0x238] ;  /* 0x00008e00ff167b82 */ /* 0x000ee40000000a00 */
[----:B------:R-:W-:-:S05]  /*00d0*/  IMAD.HI R0, R2, 0x2aaaaaab, RZ ;  /* 0x2aaaaaab02007827 */ /* 0x000fca00078e02ff */
[----:B------:R-:W-:-:S04]  /*00e0*/  SHF.R.U32.HI R3, RZ, 0x1f, R0 ;  /* 0x0000001fff037819 */ /* 0x000fc80000011600 */
[----:B------:R-:W-:-:S05]  /*00f0*/  LEA.HI R3, R0, R3, RZ, 0x1e ;  /* 0x0000000300037211 */ /* 0x000fca00078ff0ff */
[----:B------:R-:W-:-:S04]  /*0100*/  IMAD R17, R3, -0x18, R2 ;  /* 0xffffffe803117824 */ /* 0x000fc800078e0202 */
[----:B--2---:R-:W-:-:S06]  /*0110*/  IMAD.WIDE R8, R17, 0x4, R18 ;  /* 0x0000000411087825 */ /* 0x004fcc00078e0212 */
[----:B------:R-:W2:Y:S01]  /*0120*/  LDG.E.EL.128 R8, desc[UR4][R8.64] ;  /* 0x0000000408087981 */ /* 0x000ea2000c2e1d00 */
[----:B----4-:R-:W-:-:S04]  /*0130*/  IMAD.WIDE R4, R17, 0x4, R28 ;  /* 0x0000000411047825 */ /* 0x010fc800078e021c */
[----:B-----5:R-:W-:Y:S02]  /*0140*/  IMAD.WIDE R36, R2, 0x4, R36 ;  /* 0x0000000402247825 */ /* 0x020fe400078e0224 */
[----:B------:R-:W4:Y:S04]  /*0150*/  LDG.E.EL.128 R4, desc[UR4][R4.64] ;  /* 0x0000000404047981 */ /* 0x000f28000c2e1d00 */
[----:B------:R-:W4:Y:S01]  /*0160*/  LDG.E.128 R32, desc[UR4][R36.64] ;  /* 0x0000000424207981 */ /* 0x000f22000c1e1d00 */
[----:B0-----:R-:W-:-:S06]  /*0170*/  IMAD.WIDE R12, R17, 0x4, R26 ;  /* 0x00000004110c7825 */ /* 0x001fcc00078e021a */
[----:B------:R-:W5:Y:S01]  /*0180*/  LDG.E.EL.128 R12, desc[UR4][R12.64] ;  /* 0x000000040c0c7981 */ /* 0x000f62000c2e1d00 */
[----:B--2---:R-:W-:Y:S01]  /*0190*/  FADD R9, R9, 9.9999997473787516356e-06 ;  /* 0x3727c5ac09097421 */ /* 0x004fe20000000000 */
[----:B------:R-:W-:-:S05]  /*01a0*/  FADD R0, R8, 9.9999997473787516356e-06 ;  /* 0x3727c5ac08007421 */ /* 0x000fca0000000000 */
[----:B------:R-:W0:Y:S01]  /*01b0*/  MUFU.SQRT R9, R9 ;  /* 0x0000000900097308 */ /* 0x000e220000002000 */
[----:B------:R-:W-:Y:S01]  /*01c0*/  FADD R10, R10, 9.9999997473787516356e-06 ;  /* 0x3727c5ac0a0a7421 */ /* 0x000fe20000000000 */
[----:B------:R-:W-:-:S06]  /*01d0*/  FADD R11, R11, 9.9999997473787516356e-06 ;  /* 0x3727c5ac0b0b7421 */ /* 0x000fcc0000000000 */
[----:B------:R-:W2:Y:S08]  /*01e0*/  MUFU.SQRT R3, R0 ;  /* 0x0000000000037308 */ /* 0x000eb00000002000 */
[----:B------:R-:W1:Y:S01]  /*01f0*/  MUFU.SQRT R10, R10 ;  /* 0x0000000a000a7308 */ /* 0x000e620000002000 */
[----:B0-----:R-:W-:-:S07]  /*0200*/  FSETP.GT.AND P5, PT, R9, 8.50705917302346158658e+37, PT ;  /* 0x7e8000000900780b */ /* 0x001fce0003fa4000 */
[----:B------:R-:W0:Y:S01]  /*0210*/  MUFU.SQRT R11, R11 ;  /* 0x0000000b000b7308 */ /* 0x000e220000002000 */
[----:B--2---:R-:W-:Y:S01]  /*0220*/  FSETP.GT.AND P6, PT, R3, 8.50705917302346158658e+37, PT ;  /* 0x7e8000000300780b */ /* 0x004fe20003fc4000 */
[----:B------:R-:W-:Y:S01]  /*0230*/  HFMA2.MMA R0, -RZ, RZ, 1.625, 0 ;  /* 0x3e800000ff007435 */ /* 0x000fe200000001ff */
[----:B------:R-:W-:Y:S02]  /*0240*/  FSETP.GEU.AND P3, PT, R9, 1.175494350822287508e-38, PT ;  /* 0x008000000900780b */ /* 0x000fe40003f6e000 */
[----:B------:R-:W-:Y:S01]  /*0250*/  FSETP.GEU.AND P4, PT, R3, 1.175494350822287508e-38, PT ;  /* 0x008000000300780b */ /* 0x000fe20003f8e000 */
[----:B------:R-:W-:Y:S01]  /*0260*/  @P5 FMUL R9, R9, 0.25 ;  /* 0x3e80000009095820 */ /* 0x000fe20000400000 */
[C---:B-1----:R-:W-:Y:S02]  /*0270*/  FSETP.GT.AND P2, PT, R10.reuse, 8.50705917302346158658e+37, PT ;  /* 0x7e8000000a00780b */ /* 0x042fe40003f44000 */
[----:B------:R-:W-:-:S03]  /*0280*/  FSETP.GEU.AND P0, PT, R10, 1.175494350822287508e-38, PT ;  /* 0x008000000a00780b */ /* 0x000fc60003f0e000 */
[----:B------:R-:W-:Y:S02]  /*0290*/  FSEL R31, R0, 1, P6 ;  /* 0x3f800000001f7808 */ /* 0x000fe40003000000 */
[----:B0-----:R-:W-:Y:S01]  /*02a0*/  FSETP.GT.AND P1, PT, R11, 8.50705917302346158658e+37, PT ;  /* 0x7e8000000b00780b */ /* 0x001fe20003f24000 */
[----:B------:R-:W-:Y:S01]  /*02b0*/  @P6 FMUL R3, R3, 0.25 ;  /* 0x3e80000003036820 */ /* 0x000fe20000400000 */
[----:B------:R-:W-:Y:S01]  /*02c0*/  FSETP.GEU.AND P6, PT, R11, 1.175494350822287508e-38, PT ;  /* 0x008000000b00780b */ /* 0x000fe20003fce000 */
[----:B------:R-:W-:-:S03]  /*02d0*/  @!P3 FMUL R9, R9, 16777216 ;  /* 0x4b8000000909b820 */ /* 0x000fc60000400000 */
[----:B------:R-:W-:-:S03]  /*02e0*/  @P2 FMUL R10, R10, 0.25 ;  /* 0x3e8000000a0a2820 */ /* 0x000fc60000400000 */
[----:B------:R-:W0:Y:S04]  /*02f0*/  MUFU.RCP R9, R9 ;  /* 0x0000000900097308 */ /* 0x000e280000001000 */
[----:B------:R-:W-:Y:S01]  /*0300*/  @P1 FMUL R11, R11, 0.25 ;  /* 0x3e8000000b0b1820 */ /* 0x000fe20000400000 */
[----:B------:R-:W-:Y:S01]  /*0310*/  @!P0 FMUL R10, R10, 16777216 ;  /* 0x4b8000000a0a8820 */ /* 0x000fe20000400000 */
[----:B------:R-:W-:Y:S02]  /*0320*/  FSEL R8, R0, 1, P5 ;  /* 0x3f80000000087808 */ /* 0x000fe40002800000 */
[----:B------:R-:W-:Y:S01]  /*0330*/  @!P6 FMUL R11, R11, 16777216 ;  /* 0x4b8000000b0be820 */ /* 0x000fe20000400000 */
[----:B------:R-:W-:Y:S01]  /*0340*/  @!P4 FMUL R3, R3, 16777216 ;  /* 0x4b8000000303c820 */ /* 0x000fe20000400000 */
[----:B------:R-:W1:Y:S01]  /*0350*/  MUFU.RCP R20, R10 ;  /* 0x0000000a00147308 */ /* 0x000e620000001000 */
[----:B------:R-:W-:-:S07]  /*0360*/  @!P3 FMUL R8, R8, 16777216 ;  /* 0x4b8000000808b820 */ /* 0x000fce0000400000 */
[----:B------:R-:W2:Y:S08]  /*0370*/  MUFU.RCP R21, R11 ;  /* 0x0000000b00157308 */ /* 0x000eb00000001000 */
[----:B------:R0:W1:Y:S02]  /*0380*/  MUFU.RCP R16, R3 ;  /* 0x0000000300107308 */ /* 0x0000640000001000 */
[----:B0-----:R-:W-:Y:S01]  /*0390*/  FMUL R3, R9, R8 ;  /* 0x0000000809037220 */ /* 0x001fe20000400000 */
[----:B------:R-:W-:-:S02]  /*03a0*/  FSEL R9, R0, 1, P2 ;  /* 0x3f80000000097808 */ /* 0x000fc40001000000 */
[----:B------:R-:W-:-:S03]  /*03b0*/  FSEL R8, R0, 1, P1 ;  /* 0x3f80000000087808 */ /* 0x000fc60000800000 */
[----:B------:R-:W-:Y:S02]  /*03c0*/  @!P0 FMUL R9, R9, 16777216 ;  /* 0x4b80000009098820 */ /* 0x000fe40000400000 */
[----:B------:R-:W-:Y:S01]  /*03d0*/  @!P6 FMUL R8, R8, 16777216 ;  /* 0x4b8000000808e820 */ /* 0x000fe20000400000 */
[----:B----4-:R-:W-:Y:S01]  /*03e0*/  FADD R35, R35, R7 ;  /* 0x0000000723237221 */ /* 0x010fe20000000000 */
[----:B-1----:R-:W-:Y:S01]  /*03f0*/  FMUL R20, R20, R9 ;  /* 0x0000000914147220 */ /* 0x002fe20000400000 */
[----:B------:R-:W-:Y:S01]  /*0400*/  FADD R34, R34, R6 ;  /* 0x0000000622227221 */ /* 0x000fe20000000000 */
[----:B--2---:R-:W-:Y:S01]  /*0410*/  FMUL R21, R21, R8 ;  /* 0x0000000815157220 */ /* 0x004fe20000400000 */
[----:B------:R-:W-:-:S04]  /*0420*/  IMAD.WIDE R6, R17, 0x4, R24 ;  /* 0x0000000411067825 */ /* 0x000fc800078e0218 */
[----:B---3--:R-:W-:-:S04]  /*0430*/  IMAD.WIDE R8, R17, 0x4, R22 ;  /* 0x0000000411087825 */ /* 0x008fc800078e0216 */
[----:B------:R-:W-:Y:S01]  /*0440*/  FADD R33, R33, R5 ;  /* 0x0000000521217221 */ /* 0x000fe20000000000 */
[----:B------:R-:W-:Y:S02]  /*0450*/  FADD R32, R32, R4 ;  /* 0x0000000420207221 */ /* 0x000fe40000000000 */
[----:B------:R-:W2:Y:S04]  /*0460*/  LDG.E.EL.128 R4, desc[UR4][R6.64] ;  /* 0x0000000406047981 */ /* 0x000ea8000c2e1d00 */
[----:B------:R-:W2:Y:S01]  /*0470*/  LDG.E.EL.128 R8, desc[UR4][R8.64] ;  /* 0x0000000408087981 */ /* 0x000ea2000c2e1d00 */
[----:B------:R-:W-:Y:S01]  /*0480*/  @!P4 FMUL R31, R31, 16777216 ;  /* 0x4b8000001f1fc820 */ /* 0x000fe20000400000 */
[----:B-----5:R-:W-:Y:S01]  /*0490*/  FADD R17, -R12, R32 ;  /* 0x000000200c117221 */ /* 0x020fe20000000100 */
[----:B------:R-:W-:-:S02]  /*04a0*/  IADD3 R12, R2, 0x200, RZ ;  /* 0x00000200020c7810 */ /* 0x000fc40007ffe0ff */
[----:B------:R-:W-:-:S04]  /*04b0*/  FMUL R16, R16, R31 ;  /* 0x0000001f10107220 */ /* 0x000fc80000400000 */
[----:B------:R-:W-:Y:S01]  /*04c0*/  FMUL R30, R17, R16 ;  /* 0x00000010111e7220 */ /* 0x000fe20000400000 */
[----:B------:R-:W-:-:S05]  /*04d0*/  IMAD.HI R16, R12, 0x2aaaaaab, RZ ;  /* 0x2aaaaaab0c107827 */ /* 0x000fca00078e02ff */
[----:B------:R-:W-:-:S04]  /*04e0*/  SHF.R.U32.HI R17, RZ, 0x1f, R16 ;  /* 0x0000001fff117819 */ /* 0x000fc80000011610 */
[----:B------:R-:W-:-:S05]  /*04f0*/  LEA.HI R17, R16, R17, RZ, 0x1e ;  /* 0x0000001110117211 */ /* 0x000fca00078ff0ff */
[----:B------:R-:W-:-:S04]  /*0500*/  IMAD R12, R17, -0x18, R12 ;  /* 0xffffffe8110c7824 */ /* 0x000fc800078e020c */
[----:B------:R-:W-:-:S06]  /*0510*/  IMAD.WIDE R18, R12, 0x4, R18 ;  /* 0x000000040c127825 */ /* 0x000fcc00078e0212 */
[----:B------:R-:W3:Y:S01]  /*0520*/  LDG.E.EL.128 R16, desc[UR4][R18.64] ;  /* 0x0000000412107981 */ /* 0x000ee2000c2e1d00 */
[----:B--2---:R-:W-:Y:S01]  /*0530*/  FFMA R4, R4, R30, R8 ;  /* 0x0000001e04047223 */ /* 0x004fe20000000008 */
[----:B------:R-:W-:-:S04]  /*0540*/  FADD R8, -R13, R33 ;  /* 0x000000210d087221 */ /* 0x000fc80000000100 */
[----:B------:R-:W-:Y:S01]  /*0550*/  FMUL R8, R8, R3 ;  /* 0x0000000308087220 */ /* 0x000fe20000400000 */
[----:B------:R-:W-:Y:S01]  /*0560*/  FADD R3, -R14, R34 ;  /* 0x000000220e037221 */ /* 0x000fe20000000100 */
[----:B------:R-:W-:Y:S01]  /*0570*/  FADD R14, -R15, R35 ;  /* 0x000000230f0e7221 */ /* 0x000fe20000000100 */
[----:B------:R-:W-:-:S04]  /*0580*/  IMAD.WIDE R30, R12, 0x4, R28 ;  /* 0x000000040c1e7825 */ /* 0x000fc800078e021c */
[----:B------:R-:W-:Y:S01]  /*0590*/  FMUL R20, R3, R20 ;  /* 0x0000001403147220 */ /* 0x000fe20000400000 */
[----:B------:R-:W-:Y:S01]  /*05a0*/  FMUL R3, R14, R21 ;  /* 0x000000150e037220 */ /* 0x000fe20000400000 */
[----:B------:R-:W-:-:S04]  /*05b0*/  IMAD.WIDE R14, R12, 0x4, R26 ;  /* 0x000000040c0e7825 */ /* 0x000fc800078e021a */
[----:B------:R-:W-:-:S04]  /*05c0*/  IMAD.WIDE R28, R12, 0x4, R24 ;  /* 0x000000040c1c7825 */ /* 0x000fc800078e0218 */
[----:B------:R-:W-:Y:S01]  /*05d0*/  FFMA R6, R6, R20, R10 ;  /* 0x0000001406067223 */ /* 0x000fe2000000000a */
[----:B------:R-:W2:Y:S01]  /*05e0*/  LDG.E.EL.128 R24, desc[UR4][R30.64] ;  /* 0x000000041e187981 */ /* 0x000ea2000c2e1d00 */
[----:B------:R-:W-:-:S03]  /*05f0*/  IMAD.WIDE R12, R12, 0x4, R22 ;  /* 0x000000040c0c7825 */ /* 0x000fc600078e0216 */
[----:B------:R-:W4:Y:S04]  /*0600*/  LDG.E.EL.128 R20, desc[UR4][R14.64] ;  /* 0x000000040e147981 */ /* 0x000f28000c2e1d00 */
[----:B------:R-:W5:Y:S04]  /*0610*/  LDG.E.EL.128 R28, desc[UR4][R28.64] ;  /* 0x000000041c1c7981 */ /* 0x000f68000c2e1d00 */
[----:B------:R-:W5:Y:S04]  /*0620*/  LDG.E.EL.128 R12, desc[UR4][R12.64] ;  /* 0x000000040c0c7981 */ /* 0x000f68000c2e1d00 */
[----:B------:R0:W-:Y:S04]  /*0630*/  STG.E.128 desc[UR4][R36.64], R32 ;  /* 0x0000002024007986 */ /* 0x0001e8000c101d04 */
[----:B0-----:R-:W2:Y:S01]  /*0640*/  LDG.E.128 R32, desc[UR4][R36.64+0x800] ;  /* 0x0008000424207981 */ /* 0x001ea2000c1e1d00 */
[----:B---3--:R-:W-:Y:S01]  /*0650*/  FADD R18, R18, 9.9999997473787516356e-06 ;  /* 0x3727c5ac12127421 */ /* 0x008fe20000000000 */
[----:B------:R-:W-:Y:S01]  /*0660*/  FFMA R5, R5, R8, R9 ;  /* 0x0000000805057223 */ /* 0x000fe20000000009 */
[----:B------:R-:W-:Y:S01]  /*0670*/  FFMA R7, R7, R3, R11 ;  /* 0x0000000307077223 */ /* 0x000fe2000000000b */
[----:B------:R-:W-:Y:S01]  /*0680*/  FADD R3, R16, 9.9999997473787516356e-06 ;  /* 0x3727c5ac10037421 */ /* 0x000fe20000000000 */
[----:B------:R-:W0:Y:S01]  /*0690*/  MUFU.SQRT R8, R18 ;  /* 0x0000001200087308 */ /* 0x000e220000002000 */
[----:B------:R-:W-:Y:S01]  /*06a0*/  FADD R17, R17, 9.9999997473787516356e-06 ;  /* 0x3727c5ac11117421 */ /* 0x000fe20000000000 */
[----:B------:R-:W-:-:S06]  /*06b0*/  FADD R19, R19, 9.9999997473787516356e-06 ;  /* 0x3727c5ac13137421 */ /* 0x000fcc0000000000 */
[----:B------:R-:W1:Y:S08]  /*06c0*/  MUFU.SQRT R3, R3 ;  /* 0x0000000300037308 */ /* 0x000e700000002000 */
[----:B------:R-:W3:Y:S01]  /*06d0*/  MUFU.SQRT R17, R17 ;  /* 0x0000001100117308 */ /* 0x000ee20000002000 */
[C---:B0-----:R-:W-:Y:S02]  /*06e0*/  FSETP.GT.AND P2, PT, R8.reuse, 8.50705917302346158658e+37, PT ;  /* 0x7e8000000800780b */ /* 0x041fe40003f44000 */
[----:B------:R-:W-:-:S05]  /*06f0*/  FSETP.GEU.AND P1, PT, R8, 1.175494350822287508e-38, PT ;  /* 0x008000000800780b */ /* 0x000fca0003f2e000 */
[----:B------:R-:W0:Y:S01]  /*0700*/  MUFU.SQRT R16, R19 ;  /* 0x0000001300107308 */ /* 0x000e220000002000 */
[C---:B-1----:R-:W-:Y:S02]  /*0710*/  FSETP.GT.AND P5, PT, R3.reuse, 8.50705917302346158658e+37, PT ;  /* 0x7e8000000300780b */ /* 0x042fe40003fa4000 */
[----:B------:R-:W-:Y:S02]  /*0720*/  FSETP.GEU.AND P4, PT, R3, 1.175494350822287508e-38, PT ;  /* 0x008000000300780b */ /* 0x000fe40003f8e000 */
[C---:B---3--:R-:W-:Y:S02]  /*0730*/  FSETP.GT.AND P6, PT, R17.reuse, 8.50705917302346158658e+37, PT ;  /* 0x7e8000001100780b */ /* 0x048fe40003fc4000 */
[----:B------:R-:W-:Y:S01]  /*0740*/  FSETP.GEU.AND P3, PT, R17, 1.175494350822287508e-38, PT ;  /* 0x008000001100780b */ /* 0x000fe20003f6e000 */
[----:B------:R-:W-:Y:S01]  /*0750*/  @P2 FMUL R8, R8, 0.25 ;  /* 0x3e80000008082820 */ /* 0x000fe20000400000 */
[----:B------:R-:W-:-:S03]  /*0760*/  FSEL R10, R0, 1, P5 ;  /* 0x3f800000000a7808 */ /* 0x000fc60002800000 */
[----:B------:R-:W-:Y:S01]  /*0770*/  @!P1 FMUL R8, R8, 16777216 ;  /* 0x4b80000008089820 */ /* 0x000fe20000400000 */
[C---:B0-----:R-:W-:Y:S01]  /*0780*/  FSETP.GT.AND P0, PT, R16.reuse, 8.50705917302346158658e+37, PT ;  /* 0x7e8000001000780b */ /* 0x041fe20003f04000 */
[----:B------:R-:W-:Y:S01]  /*0790*/  @P5 FMUL R3, R3, 0.25 ;  /* 0x3e80000003035820 */ /* 0x000fe20000400000 */
[----:B------:R-:W-:-:S03]  /*07a0*/  FSETP.GEU.AND P5, PT, R16, 1.175494350822287508e-38, PT ;  /* 0x008000001000780b */ /* 0x000fc60003fae000 */
[----:B------:R-:W-:Y:S01]  /*07b0*/  @P6 FMUL R17, R17, 0.25 ;  /* 0x3e80000011116820 */ /* 0x000fe20000400000 */
[----:B------:R-:W0:Y:S01]  /*07c0*/  MUFU.RCP R8, R8 ;  /* 0x0000000800087308 */ /* 0x000e220000001000 */
[----:B------:R-:W-:Y:S02]  /*07d0*/  @!P4 FMUL R3, R3, 16777216 ;  /* 0x4b8000000303c820 */ /* 0x000fe40000400000 */
[----:B------:R-:W-:-:S05]  /*07e0*/  @!P3 FMUL R17, R17, 16777216 ;  /* 0x4b8000001111b820 */ /* 0x000fca0000400000 */
[----:B------:R1:W3:Y:S01]  /*07f0*/  MUFU.RCP R11, R3 ;  /* 0x00000003000b7308 */ /* 0x0002e20000001000 */
[----:B------:R-:W-:Y:S01]  /*0800*/  @P0 FMUL R16, R16, 0.25 ;  /* 0x3e80000010100820 */ /* 0x000fe20000400000 */
[----:B------:R-:W-:-:S06]  /*0810*/  FSEL R18, R0, 1, P6 ;  /* 0x3f80000000127808 */ /* 0x000fcc0003000000 */
[----:B------:R-:W3:Y:S01]  /*0820*/  MUFU.RCP R17, R17 ;  /* 0x0000001100117308 */ /* 0x000ee20000001000 */
[----:B-1----:R-:W-:Y:S01]  /*0830*/  FSEL R3, R0, 1, P2 ;  /* 0x3f80000000037808 */ /* 0x002fe20001000000 */
[----:B------:R-:W-:-:S04]  /*0840*/  @!P5 FMUL R16, R16, 16777216 ;  /* 0x4b8000001010d820 */ /* 0x000fc80000400000 */
[----:B------:R-:W-:Y:S01]  /*0850*/  @!P1 FMUL R3, R3, 16777216 ;  /* 0x4b80000003039820 */ /* 0x000fe20000400000 */
[----:B------:R-:W-:Y:S01]  /*0860*/  @!P4 FMUL R10, R10, 16777216 ;  /* 0x4b8000000a0ac820 */ /* 0x000fe20000400000 */
[----:B------:R-:W1:Y:S02]  /*0870*/  MUFU.RCP R16, R16 ;  /* 0x0000001000107308 */ /* 0x000e640000001000 */
[----:B0-----:R-:W-:Y:S02]  /*0880*/  FMUL R3, R8, R3 ;  /* 0x0000000308037220 */ /* 0x001fe40000400000 */
[----:B------:R-:W0:Y:S01]  /*0890*/  LDC.64 R8, c[0x0][0x240] ;  /* 0x00009000ff087b82 */ /* 0x000e220000000a00 */
[----:B------:R-:W-:Y:S01]  /*08a0*/  @!P3 FMUL R18, R18, 16777216 ;  /* 0x4b8000001212b820 */ /* 0x000fe20000400000 */
[----:B---3--:R-:W-:-:S03]  /*08b0*/  FMUL R11, R11, R10 ;  /* 0x0000000a0b0b7220 */ /* 0x008fc60000400000 */
[----:B------:R-:W-:Y:S01]  /*08c0*/  FMUL R10, R17, R18 ;  /* 0x00000012110a7220 */ /* 0x000fe20000400000 */
[----:B------:R-:W-:-:S05]  /*08d0*/  FSEL R17, R0, 1, P0 ;  /* 0x3f80000000117808 */ /* 0x000fca0000000000 */
[----:B------:R-:W-:-:S04]  /*08e0*/  @!P5 FMUL R17, R17, 16777216 ;  /* 0x4b8000001111d820 */ /* 0x000fc80000400000 */
[----:B-1----:R-:W-:Y:S01]  /*08f0*/  FMUL R0, R16, R17 ;  /* 0x0000001110007220 */ /* 0x002fe20000400000 */
[----:B0-----:R-:W-:-:S04]  /*0900*/  IMAD.WIDE R8, R2, 0x4, R8 ;  /* 0x0000000402087825 */ /* 0x001fc800078e0208 */
[----:B--2---:R-:W-:Y:S01]  /*0910*/  FADD R24, R32, R24 ;  /* 0x0000001820187221 */ /* 0x004fe20000000000 */
[----:B------:R-:W-:Y:S01]  /*0920*/  FADD R25, R33, R25 ;  /* 0x0000001921197221 */ /* 0x000fe20000000000 */
[----:B------:R-:W-:Y:S01]  /*0930*/  FADD R26, R34, R26 ;  /* 0x0000001a221a7221 */ /* 0x000fe20000000000 */
[----:B------:R-:W-:Y:S01]  /*0940*/  FADD R27, R35, R27 ;  /* 0x0000001b231b7221 */ /* 0x000fe20000000000 */
[----:B----4-:R-:W-:Y:S01]  /*0950*/  FADD R20, -R20, R24 ;  /* 0x0000001814147221 */ /* 0x010fe20000000100 */
[----:B------:R-:W-:Y:S01]  /*0960*/  FADD R21, -R21, R25 ;  /* 0x0000001915157221 */ /* 0x000fe20000000100 */
[----:B------:R-:W-:Y:S01]  /*0970*/  FADD R22, -R22, R26 ;  /* 0x0000001a16167221 */ /* 0x000fe20000000100 */
[----:B------:R-:W-:Y:S01]  /*0980*/  FADD R23, -R23, R27 ;  /* 0x0000001b17177221 */ /* 0x000fe20000000100 */
[----:B------:R-:W-:Y:S01]  /*0990*/  FMUL R11, R20, R11 ;  /* 0x0000000b140b7220 */ /* 0x000fe20000400000 */
[----:B------:R-:W-:Y:S01]  /*09a0*/  FMUL R10, R21, R10 ;  /* 0x0000000a150a7220 */ /* 0x000fe20000400000 */
[----:B------:R-:W-:Y:S01]  /*09b0*/  FMUL R3, R22, R3 ;  /* 0x0000000316037220 */ /* 0x000fe20000400000 */
[----:B------:R-:W-:Y:S01]  /*09c0*/  FMUL R0, R23, R0 ;  /* 0x0000000017007220 */ /* 0x000fe20000400000 */
[----:B-----5:R-:W-:Y:S01]  /*09d0*/  FFMA R12, R28, R11, R12 ;  /* 0x0000000b1c0c7223 */ /* 0x020fe2000000000c */
[----:B------:R-:W-:Y:S01]  /*09e0*/  FFMA R13, R29, R10, R13 ;  /* 0x0000000a1d0d7223 */ /* 0x000fe2000000000d */
[----:B------:R-:W-:Y:S01]  /*09f0*/  FFMA R14, R30, R3, R14 ;  /* 0x000000031e0e7223 */ /* 0x000fe2000000000e */
[----:B------:R-:W-:Y:S01]  /*0a00*/  FFMA R15, R31, R0, R15 ;  /* 0x000000001f0f7223 */ /* 0x000fe2000000000f */
[----:B------:R-:W-:Y:S04]  /*0a10*/  STG.E.128 desc[UR4][R36.64+0x800], R24 ;  /* 0x0008001824007986 */ /* 0x000fe8000c101d04 */
[----:B------:R-:W-:Y:S04]  /*0a20*/  STG.E.128 desc[UR4][R8.64], R4 ;  /* 0x0000000408007986 */ /* 0x000fe8000c101d04 */
[----:B------:R-:W-:Y:S01]  /*0a30*/  STG.E.128 desc[UR4][R8.64+0x800], R12 ;  /* 0x0008000c08007986 */ /* 0x000fe2000c101d04 */
[----:B------:R-:W-:Y:S05]  /*0a40*/  EXIT ;  /* 0x000000000000794d */ /* 0x000fea0003800000 */
.L_x_0:
[----:B------:R-:W-:-:S00]  /*0a50*/  BRA `(.L_x_0) ;  /* 0xfffffffc00fc7947 */ /* 0x000fc0000383ffff */
[----:B------:R-:W-:-:S00]  /*0a60*/  NOP ;  /* 0x0000000000007918 */ /* 0x000fc00000000000 */
        /* <DEDUP_REMOVED lines=9> */
.L_x_1:


//--------------------- .nv.global.init           --------------------------
	.section	.nv.global.init,"aw",@progbits
.nv.global.init:
	.type		_$_str,@object
	.size		_$_str,(_$_str_$_2 - _$_str)
_$_str:
        /*0000*/ 	.byte	0x5f, 0x5f, 0x43, 0x55, 0x44, 0x41, 0x5f, 0x46, 0x54, 0x5a, 0x00
	.type		_$_str_$_2,@object
	.size		_$_str_$_2,(.L_1 - _$_str_$_2)
_$_str_$_2:
        /*000b*/ 	.byte	0x5f, 0x5f, 0x43, 0x55, 0x44, 0x41, 0x5f, 0x50, 0x52, 0x45, 0x43, 0x5f, 0x53, 0x51, 0x52, 0x54
        /*001b*/ 	.byte	0x00
.L_1:


//--------------------- .nv.constant0.triton_poi_fused__native_batch_norm_legit_no_training_convolution_5 --------------------------
	.section	.nv.constant0.triton_poi_fused__native_batch_norm_legit_no_training_convolution_5,"a",@progbits
	.sectionflags	@""
	.align	4
.nv.constant0.triton_poi_fused__native_batch_norm_legit_no_training_convolution_5:
	.zero		588
